	.headerflags	@"EF_CUDA_TEXMODE_UNIFIED EF_CUDA_64BIT_ADDRESS EF_CUDA_ACCELERATORS EF_CUDA_SM90 EF_CUDA_VIRTUAL_SM(EF_CUDA_SM90)"
	.elftype	@"ET_EXEC"


//--------------------- .nv.info                  --------------------------
	.section	.nv.info,"",@"SHT_CUDA_INFO"
	.align	4


	//----- nvinfo : EIATTR_REGCOUNT
	.align		4
        /*0000*/ 	.byte	0x04, 0x2f
        /*0002*/ 	.short	(.L_1 - .L_0)
	.align		4
.L_0:
        /*0004*/ 	.word	index@(triton_poi_fused_cat_54)
        /*0008*/ 	.word	0x00000020


	//----- nvinfo : EIATTR_MIN_STACK_SIZE
	.align		4
.L_1:
        /*000c*/ 	.byte	0x04, 0x12
        /*000e*/ 	.short	(.L_3 - .L_2)
	.align		4
.L_2:
        /*0010*/ 	.word	index@(triton_poi_fused_cat_54)
        /*0014*/ 	.word	0x00000000


	//----- nvinfo : EIATTR_FRAME_SIZE
	.align		4
.L_3:
        /*0018*/ 	.byte	0x04, 0x11
        /*001a*/ 	.short	(.L_5 - .L_4)
	.align		4
.L_4:
        /*001c*/ 	.word	index@(triton_poi_fused_cat_54)
        /*0020*/ 	.word	0x00000000


	//----- nvinfo : EIATTR_MIN_STACK_SIZE
	.align		4
.L_5:
        /*0024*/ 	.byte	0x04, 0x12
        /*0026*/ 	.short	(.L_7 - .L_6)
	.align		4
.L_6:
        /*0028*/ 	.word	index@(triton_poi_fused_cat_54)
        /*002c*/ 	.word	0x00000000
.L_7:


//--------------------- .nv.info.triton_poi_fused_cat_54 --------------------------
	.section	.nv.info.triton_poi_fused_cat_54,"",@"SHT_CUDA_INFO"
	.sectionflags	@""
	.align	4


	//----- nvinfo : EIATTR_CUDA_API_VERSION
	.align		4
        /*0000*/ 	.byte	0x04, 0x37
        /*0002*/ 	.short	(.L_9 - .L_8)
.L_8:
        /*0004*/ 	.word	0x0000007c


	//----- nvinfo : EIATTR_KPARAM_INFO
	.align		4
.L_9:
        /*0008*/ 	.byte	0x04, 0x17
        /*000a*/ 	.short	(.L_11 - .L_10)
.L_10:
        /*000c*/ 	.word	0x00000000
        /*0010*/ 	.short	0x0017
        /*0012*/ 	.short	0x00b8
        /*0014*/ 	.byte	0x00, 0xf0, 0x11, 0x00


	//----- nvinfo : EIATTR_KPARAM_INFO
	.align		4
.L_11:
        /*0018*/ 	.byte	0x04, 0x17
        /*001a*/ 	.short	(.L_13 - .L_12)
.L_12:
        /*001c*/ 	.word	0x00000000
        /*0020*/ 	.short	0x0016
        /*0022*/ 	.short	0x00b0
        /*0024*/ 	.byte	0x00, 0xf4, 0x21, 0x00


	//----- nvinfo : EIATTR_KPARAM_INFO
	.align		4
.L_13:
        /*0028*/ 	.byte	0x04, 0x17
        /*002a*/ 	.short	(.L_15 - .L_14)
.L_14:
        /*002c*/ 	.word	0x00000000
        /*0030*/ 	.short	0x0015
        /*0032*/ 	.short	0x00a8
        /*0034*/ 	.byte	0x00, 0xf4, 0x21, 0x00


	//----- nvinfo : EIATTR_KPARAM_INFO
	.align		4
.L_15:
        /*0038*/ 	.byte	0x04, 0x17
        /*003a*/ 	.short	(.L_17 - .L_16)
.L_16:
        /*003c*/ 	.word	0x00000000
        /*0040*/ 	.short	0x0014
        /*0042*/ 	.short	0x00a0
        /*0044*/ 	.byte	0x00, 0xf4, 0x21, 0x00


	//----- nvinfo : EIATTR_KPARAM_INFO
	.align		4
.L_17:
        /*0048*/ 	.byte	0x04, 0x17
        /*004a*/ 	.short	(.L_19 - .L_18)
.L_18:
        /*004c*/ 	.word	0x00000000
        /*0050*/ 	.short	0x0013
        /*0052*/ 	.short	0x0098
        /*0054*/ 	.byte	0x00, 0xf4, 0x21, 0x00


	//----- nvinfo : EIATTR_KPARAM_INFO
	.align		4
.L_19:
        /*0058*/ 	.byte	0x04, 0x17
        /*005a*/ 	.short	(.L_21 - .L_20)
.L_20:
        /*005c*/ 	.word	0x00000000
        /*0060*/ 	.short	0x0012
        /*0062*/ 	.short	0x0090
        /*0064*/ 	.byte	0x00, 0xf4, 0x21, 0x00


	//----- nvinfo : EIATTR_KPARAM_INFO
	.align		4
.L_21:
        /*0068*/ 	.byte	0x04, 0x17
        /*006a*/ 	.short	(.L_23 - .L_22)
.L_22:
        /*006c*/ 	.word	0x00000000
        /*0070*/ 	.short	0x0011
        /*0072*/ 	.short	0x0088
        /*0074*/ 	.byte	0x00, 0xf4, 0x21, 0x00


	//----- nvinfo : EIATTR_KPARAM_INFO
	.align		4
.L_23:
        /*0078*/ 	.byte	0x04, 0x17
        /*007a*/ 	.short	(.L_25 - .L_24)
.L_24:
        /*007c*/ 	.word	0x00000000
        /*0080*/ 	.short	0x0010
        /*0082*/ 	.short	0x0080
        /*0084*/ 	.byte	0x00, 0xf4, 0x21, 0x00


	//----- nvinfo : EIATTR_KPARAM_INFO
	.align		4
.L_25:
        /*0088*/ 	.byte	0x04, 0x17
        /*008a*/ 	.short	(.L_27 - .L_26)
.L_26:
        /*008c*/ 	.word	0x00000000
        /*0090*/ 	.short	0x000f
        /*0092*/ 	.short	0x0078
        /*0094*/ 	.byte	0x00, 0xf4, 0x21, 0x00


	//----- nvinfo : EIATTR_KPARAM_INFO
	.align		4
.L_27:
        /*0098*/ 	.byte	0x04, 0x17
        /*009a*/ 	.short	(.L_29 - .L_28)
.L_28:
        /*009c*/ 	.word	0x00000000
        /*00a0*/ 	.short	0x000e
        /*00a2*/ 	.short	0x0070
        /*00a4*/ 	.byte	0x00, 0xf4, 0x21, 0x00


	//----- nvinfo : EIATTR_KPARAM_INFO
	.align		4
.L_29:
        /*00a8*/ 	.byte	0x04, 0x17
        /*00aa*/ 	.short	(.L_31 - .L_30)
.L_30:
        /*00ac*/ 	.word	0x00000000
        /*00b0*/ 	.short	0x000d
        /*00b2*/ 	.short	0x0068
        /*00b4*/ 	.byte	0x00, 0xf4, 0x21, 0x00


	//----- nvinfo : EIATTR_KPARAM_INFO
	.align		4
.L_31:
        /*00b8*/ 	.byte	0x04, 0x17
        /*00ba*/ 	.short	(.L_33 - .L_32)
.L_32:
        /*00bc*/ 	.word	0x00000000
        /*00c0*/ 	.short	0x000c
        /*00c2*/ 	.short	0x0060
        /*00c4*/ 	.byte	0x00, 0xf4, 0x21, 0x00


	//----- nvinfo : EIATTR_KPARAM_INFO
	.align		4
.L_33:
        /*00c8*/ 	.byte	0x04, 0x17
        /*00ca*/ 	.short	(.L_35 - .L_34)
.L_34:
        /*00cc*/ 	.word	0x00000000
        /*00d0*/ 	.short	0x000b
        /*00d2*/ 	.short	0x0058
        /*00d4*/ 	.byte	0x00, 0xf4, 0x21, 0x00


	//----- nvinfo : EIATTR_KPARAM_INFO
	.align		4
.L_35:
        /*00d8*/ 	.byte	0x04, 0x17
        /*00da*/ 	.short	(.L_37 - .L_36)
.L_36:
        /*00dc*/ 	.word	0x00000000
        /*00e0*/ 	.short	0x000a
        /*00e2*/ 	.short	0x0050
        /*00e4*/ 	.byte	0x00, 0xf4, 0x21, 0x00


	//----- nvinfo : EIATTR_KPARAM_INFO
	.align		4
.L_37:
        /*00e8*/ 	.byte	0x04, 0x17
        /*00ea*/ 	.short	(.L_39 - .L_38)
.L_38:
        /*00ec*/ 	.word	0x00000000
        /*00f0*/ 	.short	0x0009
        /*00f2*/ 	.short	0x0048
        /*00f4*/ 	.byte	0x00, 0xf4, 0x21, 0x00


	//----- nvinfo : EIATTR_KPARAM_INFO
	.align		4
.L_39:
        /*00f8*/ 	.byte	0x04, 0x17
        /*00fa*/ 	.short	(.L_41 - .L_40)
.L_40:
        /*00fc*/ 	.word	0x00000000
        /*0100*/ 	.short	0x0008
        /*0102*/ 	.short	0x0040
        /*0104*/ 	.byte	0x00, 0xf4, 0x21, 0x00


	//----- nvinfo : EIATTR_KPARAM_INFO
	.align		4
.L_41:
        /*0108*/ 	.byte	0x04, 0x17
        /*010a*/ 	.short	(.L_43 - .L_42)
.L_42:
        /*010c*/ 	.word	0x00000000
        /*0110*/ 	.short	0x0007
        /*0112*/ 	.short	0x0038
        /*0114*/ 	.byte	0x00, 0xf4, 0x21, 0x00


	//----- nvinfo : EIATTR_KPARAM_INFO
	.align		4
.L_43:
        /*0118*/ 	.byte	0x04, 0x17
        /*011a*/ 	.short	(.L_45 - .L_44)
.L_44:
        /*011c*/ 	.word	0x00000000
        /*0120*/ 	.short	0x0006
        /*0122*/ 	.short	0x0030
        /*0124*/ 	.byte	0x00, 0xf4, 0x21, 0x00


	//----- nvinfo : EIATTR_KPARAM_INFO
	.align		4
.L_45:
        /*0128*/ 	.byte	0x04, 0x17
        /*012a*/ 	.short	(.L_47 - .L_46)
.L_46:
        /*012c*/ 	.word	0x00000000
        /*0130*/ 	.short	0x0005
        /*0132*/ 	.short	0x0028
        /*0134*/ 	.byte	0x00, 0xf4, 0x21, 0x00


	//----- nvinfo : EIATTR_KPARAM_INFO
	.align		4
.L_47:
        /*0138*/ 	.byte	0x04, 0x17
        /*013a*/ 	.short	(.L_49 - .L_48)
.L_48:
        /*013c*/ 	.word	0x00000000
        /*0140*/ 	.short	0x0004
        /*0142*/ 	.short	0x0020
        /*0144*/ 	.byte	0x00, 0xf4, 0x21, 0x00


	//----- nvinfo : EIATTR_KPARAM_INFO
	.align		4
.L_49:
        /*0148*/ 	.byte	0x04, 0x17
        /*014a*/ 	.short	(.L_51 - .L_50)
.L_50:
        /*014c*/ 	.word	0x00000000
        /*0150*/ 	.short	0x0003
        /*0152*/ 	.short	0x0018
        /*0154*/ 	.byte	0x00, 0xf4, 0x21, 0x00


	//----- nvinfo : EIATTR_KPARAM_INFO
	.align		4
.L_51:
        /*0158*/ 	.byte	0x04, 0x17
        /*015a*/ 	.short	(.L_53 - .L_52)
.L_52:
        /*015c*/ 	.word	0x00000000
        /*0160*/ 	.short	0x0002
        /*0162*/ 	.short	0x0010
        /*0164*/ 	.byte	0x00, 0xf4, 0x21, 0x00


	//----- nvinfo : EIATTR_KPARAM_INFO
	.align		4
.L_53:
        /*0168*/ 	.byte	0x04, 0x17
        /*016a*/ 	.short	(.L_55 - .L_54)
.L_54:
        /*016c*/ 	.word	0x00000000
        /*0170*/ 	.short	0x0001
        /*0172*/ 	.short	0x0008
        /*0174*/ 	.byte	0x00, 0xf4, 0x21, 0x00


	//----- nvinfo : EIATTR_KPARAM_INFO
	.align		4
.L_55:
        /*0178*/ 	.byte	0x04, 0x17
        /*017a*/ 	.short	(.L_57 - .L_56)
.L_56:
        /*017c*/ 	.word	0x00000000
        /*0180*/ 	.short	0x0000
        /*0182*/ 	.short	0x0000
        /*0184*/ 	.byte	0x00, 0xf4, 0x21, 0x00


	//----- nvinfo : EIATTR_SPARSE_MMA_MASK
	.align		4
.L_57:
        /*0188*/ 	.byte	0x03, 0x50
        /*018a*/ 	.short	0x0000


	//----- nvinfo : EIATTR_MAXREG_COUNT
	.align		4
        /*018c*/ 	.byte	0x03, 0x1b
        /*018e*/ 	.short	0x00ff


	//----- nvinfo : EIATTR_EXIT_INSTR_OFFSETS
	.align		4
        /*0190*/ 	.byte	0x04, 0x1c
        /*0192*/ 	.short	(.L_59 - .L_58)


	//   ....[0]....
.L_58:
        /*0194*/ 	.word	0x00001940


	//----- nvinfo : EIATTR_REQNTID
	.align		4
.L_59:
        /*0198*/ 	.byte	0x04, 0x10
        /*019a*/ 	.short	(.L_61 - .L_60)
.L_60:
        /*019c*/ 	.word	0x00000100
        /*01a0*/ 	.word	0x00000001
        /*01a4*/ 	.word	0x00000001


	//----- nvinfo : EIATTR_CBANK_PARAM_SIZE
	.align		4
.L_61:
        /*01a8*/ 	.byte	0x03, 0x19
        /*01aa*/ 	.short	0x00bc


	//----- nvinfo : EIATTR_PARAM_CBANK
	.align		4
        /*01ac*/ 	.byte	0x04, 0x0a
        /*01ae*/ 	.short	(.L_63 - .L_62)
	.align		4
.L_62:
        /*01b0*/ 	.word	index@(.nv.constant0.triton_poi_fused_cat_54)
        /*01b4*/ 	.short	0x0210
        /*01b6*/ 	.short	0x00bc


	//----- nvinfo : EIATTR_SW_WAR
	.align		4
.L_63:
        /*01b8*/ 	.byte	0x04, 0x36
        /*01ba*/ 	.short	(.L_65 - .L_64)
.L_64:
        /*01bc*/ 	.word	0x00000008
.L_65:


//--------------------- .nv.callgraph             --------------------------
	.section	.nv.callgraph,"",@"SHT_CUDA_CALLGRAPH"
	.align	4
	.sectionentsize	8
	.align		4
        /*0000*/ 	.word	0x00000000
	.align		4
        /*0004*/ 	.word	0xffffffff
	.align		4
        /*0008*/ 	.word	0x00000000
	.align		4
        /*000c*/ 	.word	0xfffffffe
	.align		4
        /*0010*/ 	.word	0x00000000
	.align		4
        /*0014*/ 	.word	0xfffffffd
	.align		4
        /*0018*/ 	.word	0x00000000
	.align		4
        /*001c*/ 	.word	0xfffffffc


//--------------------- .text.triton_poi_fused_cat_54 --------------------------
	.section	.text.triton_poi_fused_cat_54,"ax",@progbits
	.align	128
        .global         triton_poi_fused_cat_54
        .type           triton_poi_fused_cat_54,@function
        .size           triton_poi_fused_cat_54,(.L_x_1 - triton_poi_fused_cat_54)
        .other          triton_poi_fused_cat_54,@"STO_CUDA_ENTRY STV_DEFAULT"
triton_poi_fused_cat_54:
.text.triton_poi_fused_cat_54:
[----:B------:R-:W-:Y:S01]  /*0000*/  LDC R1, c[0x0][0x28] ;  /* 0x00000a00ff017b82 */ /* 0x000fe20000000800 */
[----:B------:R-:W1:Y:S01]  /*0010*/  S2R R0, SR_TID.X ;  /* 0x0000000000007919 */ /* 0x000e620000002100 */
[----:B------:R-:W-:-:S06]  /*0020*/  IMAD.MOV.U32 R2, RZ, RZ, RZ ;  /* 0x000000ffff027224 */ /* 0x000fcc00078e00ff */
[----:B------:R-:W2:Y:S01]  /*0030*/  LDC.64 R4, c[0x0][0x220] ;  /* 0x00008800ff047b82 */ /* 0x000ea20000000a00 */
[----:B------:R-:W-:Y:S01]  /*0040*/  CS2R R18, SRZ ;  /* 0x0000000000127805 */ /* 0x000fe2000001ff00 */
[----:B------:R-:W3:Y:S01]  /*0050*/  S2R R7, SR_CTAID.X ;  /* 0x0000000000077919 */ /* 0x000ee20000002500 */
[----:B------:R-:W-:-:S05]  /*0060*/  ULDC.64 UR4, c[0x0][0x208] ;  /* 0x0000820000047ab9 */ /* 0x000fca0000000a00 */
[----:B------:R-:W4:Y:S08]  /*0070*/  LDC.64 R12, c[0x0][0x228] ;  /* 0x00008a00ff0c7b82 */ /* 0x000f300000000a00 */
[----:B------:R-:W5:Y:S01]  /*0080*/  LDC.64 R20, c[0x0][0x238] ;  /* 0x00008e00ff147b82 */ /* 0x000f620000000a00 */
[----:B------:R-:W-:Y:S02]  /*0090*/  CS2R R10, SRZ ;  /* 0x00000000000a7805 */ /* 0x000fe4000001ff00 */
[----:B------:R-:W-:Y:S01]  /*00a0*/  CS2R R14, SRZ ;  /* 0x00000000000e7805 */ /* 0x000fe2000001ff00 */
[----:B------:R-:W-:Y:S01]  /*00b0*/  ULDC.64 UR6, c[0x0][0x230] ;  /* 0x00008c0000067ab9 */ /* 0x000fe20000000a00 */
[----:B-1----:R-:W-:Y:S01]  /*00c0*/  IMAD.SHL.U32 R0, R0, 0x2, RZ ;  /* 0x0000000200007824 */ /* 0x002fe200078e00ff */
[----:B---3--:R-:W-:-:S04]  /*00d0*/  SHF.R.S32.HI R17, RZ, 0x16, R7 ;  /* 0x00000016ff117819 */ /* 0x008fc80000011407 */
[----:B------:R-:W-:Y:S02]  /*00e0*/  LOP3.LUT R0, R0, 0x1fe, RZ, 0xc0, !PT ;  /* 0x000001fe00007812 */ /* 0x000fe400078ec0ff */
[----:B------:R-:W-:-:S03]  /*00f0*/  SGXT R17, R17, 0x1 ;  /* 0x000000011111781a */ /* 0x000fc60000000200 */
[----:B------:R-:W-:-:S05]  /*0100*/  IMAD R7, R7, 0x200, R0 ;  /* 0x0000020007077824 */ /* 0x000fca00078e0200 */
[-C--:B------:R-:W-:Y:S02]  /*0110*/  LEA.HI R17, R17, R7.reuse, RZ, 0x8 ;  /* 0x0000000711117211 */ /* 0x080fe400078f40ff */
[----:B------:R-:W-:Y:S02]  /*0120*/  SHF.R.S32.HI R6, RZ, 0x1f, R7 ;  /* 0x0000001fff067819 */ /* 0x000fe40000011407 */
[----:B------:R-:W-:Y:S02]  /*0130*/  SHF.R.S32.HI R3, RZ, 0x8, R17 ;  /* 0x00000008ff037819 */ /* 0x000fe40000011411 */
[----:B------:R-:W-:-:S03]  /*0140*/  LEA.HI R6, R6, R7, RZ, 0x4 ;  /* 0x0000000706067211 */ /* 0x000fc600078f20ff */
[----:B------:R-:W-:-:S05]  /*0150*/  IMAD.HI R0, R3, -0x49f49f49, R2 ;  /* 0xb60b60b703007827 */ /* 0x000fca00078e0202 */
[----:B------:R-:W-:-:S04]  /*0160*/  SHF.R.U32.HI R9, RZ, 0x1f, R0 ;  /* 0x0000001fff097819 */ /* 0x000fc80000011600 */
[----:B------:R-:W-:Y:S02]  /*0170*/  LEA.HI.SX32 R2, R0, R9, 0x17 ;  /* 0x0000000900027211 */ /* 0x000fe400078fbaff */
[----:B------:R-:W-:-:S03]  /*0180*/  SHF.R.S32.HI R0, RZ, 0x4, R6 ;  /* 0x00000004ff007819 */ /* 0x000fc60000011406 */
[----:B------:R-:W-:Y:S01]  /*0190*/  IMAD R2, R2, -0x2d0, R3 ;  /* 0xfffffd3002027824 */ /* 0x000fe200078e0203 */
[----:B------:R-:W-:-:S03]  /*01a0*/  LEA.HI R3, R0, R0, RZ, 0x4 ;  /* 0x0000000000037211 */ /* 0x000fc600078f20ff */
[----:B------:R-:W-:Y:S01]  /*01b0*/  VIADD R16, R2, 0xffffffd0 ;  /* 0xffffffd002107836 */ /* 0x000fe20000000000 */
[----:B------:R-:W-:-:S04]  /*01c0*/  LOP3.LUT R3, R3, 0xfffffff0, RZ, 0xc0, !PT ;  /* 0xfffffff003037812 */ /* 0x000fc800078ec0ff */
[----:B------:R-:W-:Y:S01]  /*01d0*/  ISETP.GE.U32.AND P0, PT, R16, 0x60, PT ;  /* 0x000000601000780c */ /* 0x000fe20003f06070 */
[----:B------:R-:W-:-:S04]  /*01e0*/  IMAD.IADD R3, R0, 0x1, -R3 ;  /* 0x0000000100037824 */ /* 0x000fc800078e0a03 */
[----:B--2---:R-:W-:Y:S01]  /*01f0*/  IMAD.WIDE R22, R3, 0x8, R4 ;  /* 0x0000000803167825 */ /* 0x004fe200078e0204 */
[----:B------:R-:W-:-:S07]  /*0200*/  LOP3.LUT R5, R6, 0xfffffff0, RZ, 0xc0, !PT ;  /* 0xfffffff006057812 */ /* 0x000fce00078ec0ff */
[----:B------:R-:W2:Y:S01]  /*0210*/  @!P0 LDG.E.EL.64 R18, desc[UR4][R22.64] ;  /* 0x0000000416128981 */ /* 0x000ea2000c2e1b00 */
[----:B------:R-:W-:Y:S01]  /*0220*/  IMAD.IADD R5, R7, 0x1, -R5 ;  /* 0x0000000107057824 */ /* 0x000fe200078e0a05 */
[----:B------:R-:W-:-:S03]  /*0230*/  CS2R R8, SRZ ;  /* 0x0000000000087805 */ /* 0x000fc6000001ff00 */
[----:B----4-:R-:W-:Y:S01]  /*0240*/  IMAD.WIDE R24, R5, 0x8, R12 ;  /* 0x0000000805187825 */ /* 0x010fe200078e020c */
[----:B------:R-:W-:-:S03]  /*0250*/  CS2R R12, SRZ ;  /* 0x00000000000c7805 */ /* 0x000fc6000001ff00 */
[----:B-----5:R-:W-:Y:S01]  /*0260*/  IMAD.WIDE R20, R5, 0x8, R20 ;  /* 0x0000000805147825 */ /* 0x020fe200078e0214 */
[----:B------:R-:W3:Y:S04]  /*0270*/  @!P0 LDG.E.EL.128 R8, desc[UR4][R24.64] ;  /* 0x0000000418088981 */ /* 0x000ee8000c2e1d00 */
[----:B------:R-:W4:Y:S01]  /*0280*/  @!P0 LDG.E.EL.128 R12, desc[UR4][R20.64] ;  /* 0x00000004140c8981 */ /* 0x000f22000c2e1d00 */
[----:B------:R-:W-:-:S04]  /*0290*/  IMAD.MOV.U32 R6, RZ, RZ, RZ ;  /* 0x000000ffff067224 */ /* 0x000fc800078e00ff */
[----:B------:R-:W-:Y:S01]  /*02a0*/  IMAD.HI R0, R7, -0x49f49f49, R6 ;  /* 0xb60b60b707007827 */ /* 0x000fe200078e0206 */
[----:B--2---:R-:W-:Y:S02]  /*02b0*/  SEL R22, R19, RZ, !P0 ;  /* 0x000000ff13167207 */ /* 0x004fe40004000000 */
[----:B------:R-:W-:Y:S02]  /*02c0*/  SEL R19, R18, RZ, !P0 ;  /* 0x000000ff12137207 */ /* 0x000fe40004000000 */
[----:B------:R-:W-:-:S04]  /*02d0*/  SHF.R.U32.HI R4, RZ, 0x1c, R22 ;  /* 0x0000001cff047819 */ /* 0x000fc80000011616 */
[----:B------:R-:W-:Y:S02]  /*02e0*/  LOP3.LUT R4, R4, 0x8, RZ, 0xc0, !PT ;  /* 0x0000000804047812 */ /* 0x000fe400078ec0ff */
[----:B---3--:R-:W-:Y:S02]  /*02f0*/  SEL R23, R9, RZ, !P0 ;  /* 0x000000ff09177207 */ /* 0x008fe40004000000 */
[----:B------:R-:W-:Y:S02]  /*0300*/  IADD3 R24, P1, R4, R19, RZ ;  /* 0x0000001304187210 */ /* 0x000fe40007f3e0ff */
[----:B------:R-:W-:Y:S02]  /*0310*/  SEL R9, R10, RZ, !P0 ;  /* 0x000000ff0a097207 */ /* 0x000fe40004000000 */
[----:B------:R-:W-:Y:S02]  /*0320*/  SEL R6, R8, RZ, !P0 ;  /* 0x000000ff08067207 */ /* 0x000fe40004000000 */
[----:B------:R-:W-:Y:S01]  /*0330*/  SEL R10, R11, RZ, !P0 ;  /* 0x000000ff0b0a7207 */ /* 0x000fe20004000000 */
[----:B------:R-:W-:Y:S01]  /*0340*/  IMAD.X R11, RZ, RZ, R22, P1 ;  /* 0x000000ffff0b7224 */ /* 0x000fe200008e0616 */
[----:B------:R-:W-:-:S02]  /*0350*/  LEA R18, P2, R6, UR6, 0x2 ;  /* 0x0000000606127c11 */ /* 0x000fc4000f8410ff */
[----:B------:R-:W-:Y:S02]  /*0360*/  SHF.R.U32.HI R19, RZ, 0x1a, R23 ;  /* 0x0000001aff137819 */ /* 0x000fe40000011617 */
[----:B----4-:R-:W-:Y:S02]  /*0370*/  SEL R13, R13, RZ, !P0 ;  /* 0x000000ff0d0d7207 */ /* 0x010fe40004000000 */
[----:B------:R-:W-:Y:S02]  /*0380*/  SEL R21, R14, RZ, !P0 ;  /* 0x000000ff0e157207 */ /* 0x000fe40004000000 */
[----:B------:R-:W-:Y:S02]  /*0390*/  SEL R14, R15, RZ, !P0 ;  /* 0x000000ff0f0e7207 */ /* 0x000fe40004000000 */
[C---:B------:R-:W-:Y:S01]  /*03a0*/  SHF.L.U64.HI R4, R24.reuse, 0x5, R11 ;  /* 0x0000000518047819 */ /* 0x040fe2000001020b */
[----:B------:R-:W-:Y:S01]  /*03b0*/  IMAD.SHL.U32 R24, R24, 0x20, RZ ;  /* 0x0000002018187824 */ /* 0x000fe200078e00ff */
[----:B------:R-:W-:-:S02]  /*03c0*/  SEL R8, R12, RZ, !P0 ;  /* 0x000000ff0c087207 */ /* 0x000fc40004000000 */
[----:B------:R-:W-:Y:S02]  /*03d0*/  SHF.R.U32.HI R28, RZ, 0x1a, R10 ;  /* 0x0000001aff1c7819 */ /* 0x000fe4000001160a */
[----:B------:R-:W-:Y:S02]  /*03e0*/  LOP3.LUT R19, R19, 0x20, RZ, 0xc0, !PT ;  /* 0x0000002013137812 */ /* 0x000fe400078ec0ff */
[----:B------:R-:W-:Y:S02]  /*03f0*/  LEA.HI.X R11, R6, UR7, R23, 0x2, P2 ;  /* 0x00000007060b7c11 */ /* 0x000fe400090f1417 */
[----:B------:R-:W-:Y:S02]  /*0400*/  SHF.R.U32.HI R27, RZ, 0x1a, R13 ;  /* 0x0000001aff1b7819 */ /* 0x000fe4000001160d */
[----:B------:R-:W-:Y:S02]  /*0410*/  SHF.R.U32.HI R6, RZ, 0x1a, R14 ;  /* 0x0000001aff067819 */ /* 0x000fe4000001160e */
[----:B------:R-:W-:-:S02]  /*0420*/  LEA R29, P1, R9, UR6, 0x2 ;  /* 0x00000006091d7c11 */ /* 0x000fc4000f8210ff */
[----:B------:R-:W-:Y:S02]  /*0430*/  LEA R26, P5, R8, UR6, 0x2 ;  /* 0x00000006081a7c11 */ /* 0x000fe4000f8a10ff */
[----:B------:R-:W-:Y:S02]  /*0440*/  LEA R25, P6, R21, UR6, 0x2 ;  /* 0x0000000615197c11 */ /* 0x000fe4000f8c10ff */
[----:B------:R-:W-:Y:S02]  /*0450*/  LOP3.LUT R28, R28, 0x20, RZ, 0xc0, !PT ;  /* 0x000000201c1c7812 */ /* 0x000fe400078ec0ff */
[----:B------:R-:W-:Y:S02]  /*0460*/  IADD3 R18, P4, P3, R24, R18, R19 ;  /* 0x0000001218127210 */ /* 0x000fe40007b9e013 */
[----:B------:R-:W-:Y:S02]  /*0470*/  LOP3.LUT R27, R27, 0x20, RZ, 0xc0, !PT ;  /* 0x000000201b1b7812 */ /* 0x000fe400078ec0ff */
[----:B------:R-:W-:-:S02]  /*0480*/  LOP3.LUT R6, R6, 0x20, RZ, 0xc0, !PT ;  /* 0x0000002006067812 */ /* 0x000fc400078ec0ff */
[----:B------:R-:W-:Y:S02]  /*0490*/  LEA.HI.X R9, R9, UR7, R10, 0x2, P1 ;  /* 0x0000000709097c11 */ /* 0x000fe400088f140a */
[----:B------:R-:W-:Y:S02]  /*04a0*/  LEA.HI.X R13, R8, UR7, R13, 0x2, P5 ;  /* 0x00000007080d7c11 */ /* 0x000fe4000a8f140d */
[----:B------:R-:W-:Y:S01]  /*04b0*/  LEA.HI.X R21, R21, UR7, R14, 0x2, P6 ;  /* 0x0000000715157c11 */ /* 0x000fe2000b0f140e */
[----:B------:R-:W-:Y:S01]  /*04c0*/  IMAD.MOV.U32 R22, RZ, RZ, RZ ;  /* 0x000000ffff167224 */ /* 0x000fe200078e00ff */
[C---:B------:R-:W-:Y:S01]  /*04d0*/  IADD3 R28, P2, P1, R24.reuse, R29, R28 ;  /* 0x0000001d181c7210 */ /* 0x040fe2000795e01c */
[----:B------:R-:W-:Y:S01]  /*04e0*/  ULDC.64 UR6, c[0x0][0x268] ;  /* 0x00009a0000067ab9 */ /* 0x000fe20000000a00 */
[----:B------:R-:W-:Y:S02]  /*04f0*/  IADD3 R26, P5, P6, R24, R26, R27 ;  /* 0x0000001a181a7210 */ /* 0x000fe40007ebe01b */
[----:B------:R-:W-:-:S02]  /*0500*/  IADD3.X R19, R4, R11, RZ, P4, P3 ;  /* 0x0000000b04137210 */ /* 0x000fc400027e64ff */
[----:B------:R-:W-:Y:S01]  /*0510*/  IADD3 R24, P3, P4, R24, R25, R6 ;  /* 0x0000001918187210 */ /* 0x000fe20007c7e006 */
[----:B------:R-:W1:Y:S01]  /*0520*/  LDC.64 R10, c[0x0][0x240] ;  /* 0x00009000ff0a7b82 */ /* 0x000e620000000a00 */
[----:B------:R-:W-:Y:S02]  /*0530*/  SHF.R.U32.HI R15, RZ, 0x1f, R0 ;  /* 0x0000001fff0f7819 */ /* 0x000fe40000011600 */
[C---:B------:R-:W-:Y:S02]  /*0540*/  IADD3.X R27, R4.reuse, R13, RZ, P5, P6 ;  /* 0x0000000d041b7210 */ /* 0x040fe40002fec4ff */
[----:B------:R-:W-:Y:S01]  /*0550*/  IADD3.X R25, R4, R21, RZ, P3, P4 ;  /* 0x0000001504197210 */ /* 0x000fe20001fe84ff */
[----:B------:R-:W-:Y:S01]  /*0560*/  IMAD.SHL.U32 R21, R16, 0x40, RZ ;  /* 0x0000004010157824 */ /* 0x000fe200078e00ff */
[----:B------:R-:W-:Y:S01]  /*0570*/  IADD3.X R29, R4, R9, RZ, P2, P1 ;  /* 0x00000009041d7210 */ /* 0x000fe200017e24ff */
[----:B------:R-:W-:Y:S01]  /*0580*/  IMAD.MOV.U32 R4, RZ, RZ, RZ ;  /* 0x000000ffff047224 */ /* 0x000fe200078e00ff */
[----:B------:R-:W-:Y:S01]  /*0590*/  LEA.HI.SX32 R0, R0, R15, 0xf ;  /* 0x0000000f00007211 */ /* 0x000fe200078f7aff */
[----:B------:R-:W2:Y:S01]  /*05a0*/  LDC.64 R8, c[0x0][0x258] ;  /* 0x00009600ff087b82 */ /* 0x000ea20000000a00 */
[----:B------:R-:W-:-:S04]  /*05b0*/  IMAD.WIDE R12, R21, 0x4, R18 ;  /* 0x00000004150c7825 */ /* 0x000fc800078e0212 */
[----:B------:R-:W-:-:S03]  /*05c0*/  IMAD.WIDE R26, R21, 0x4, R26 ;  /* 0x00000004151a7825 */ /* 0x000fc600078e021a */
[----:B------:R-:W3:Y:S01]  /*05d0*/  LDC.64 R18, c[0x0][0x260] ;  /* 0x00009800ff127b82 */ /* 0x000ee20000000a00 */
[----:B------:R-:W-:-:S04]  /*05e0*/  IMAD.WIDE R28, R21, 0x4, R28 ;  /* 0x00000004151c7825 */ /* 0x000fc800078e021c */
[----:B------:R-:W-:Y:S01]  /*05f0*/  IMAD.WIDE R24, R21, 0x4, R24 ;  /* 0x0000000415187825 */ /* 0x000fe200078e0218 */
[----:B------:R-:W-:-:S03]  /*0600*/  CS2R R20, SRZ ;  /* 0x0000000000147805 */ /* 0x000fc6000001ff00 */
[----:B------:R-:W-:-:S04]  /*0610*/  IMAD R15, R0, 0x1800, RZ ;  /* 0x00001800000f7824 */ /* 0x000fc800078e02ff */
[----:B------:R-:W-:-:S04]  /*0620*/  IMAD.WIDE R12, R15, 0x4, R12 ;  /* 0x000000040f0c7825 */ /* 0x000fc800078e020c */
[C---:B------:R-:W-:Y:S01]  /*0630*/  IMAD.WIDE R26, R15.reuse, 0x4, R26 ;  /* 0x000000040f1a7825 */ /* 0x040fe200078e021a */
[----:B------:R4:W5:Y:S03]  /*0640*/  @!P0 LDG.E.EL R4, desc[UR4][R12.64] ;  /* 0x000000040c048981 */ /* 0x000966000c2e1900 */
[C---:B------:R-:W-:Y:S01]  /*0650*/  IMAD.WIDE R28, R15.reuse, 0x4, R28 ;  /* 0x000000040f1c7825 */ /* 0x040fe200078e021c */
[----:B------:R-:W5:Y:S03]  /*0660*/  @!P0 LDG.E.EL R21, desc[UR4][R26.64] ;  /* 0x000000041a158981 */ /* 0x000f66000c2e1900 */
[----:B------:R-:W-:Y:S01]  /*0670*/  IMAD.WIDE R24, R15, 0x4, R24 ;  /* 0x000000040f187825 */ /* 0x000fe200078e0218 */
[----:B------:R-:W5:Y:S03]  /*0680*/  @!P0 LDG.E.EL R20, desc[UR4][R28.64] ;  /* 0x000000041c148981 */ /* 0x000f66000c2e1900 */
[----:B------:R-:W-:Y:S01]  /*0690*/  VIADD R6, R2, 0xffffff70 ;  /* 0xffffff7002067836 */ /* 0x000fe20000000000 */
[----:B------:R1:W5:Y:S01]  /*06a0*/  @!P0 LDG.E.EL R22, desc[UR4][R24.64] ;  /* 0x0000000418168981 */ /* 0x000362000c2e1900 */
[----:B------:R-:W-:-:S03]  /*06b0*/  CS2R R14, SRZ ;  /* 0x00000000000e7805 */ /* 0x000fc6000001ff00 */
[----:B------:R-:W-:Y:S02]  /*06c0*/  ISETP.GE.U32.AND P1, PT, R6, 0xc0, PT ;  /* 0x000000c00600780c */ /* 0x000fe40003f26070 */
[----:B----4-:R-:W-:Y:S01]  /*06d0*/  CS2R R12, SRZ ;  /* 0x00000000000c7805 */ /* 0x010fe2000001ff00 */
[----:B-1----:R-:W-:-:S04]  /*06e0*/  IMAD.WIDE R24, R5, 0x4, R10 ;  /* 0x0000000405187825 */ /* 0x002fc800078e020a */
[----:B--2---:R-:W-:Y:S01]  /*06f0*/  IMAD.WIDE R28, R3, 0x8, R8 ;  /* 0x00000008031c7825 */ /* 0x004fe200078e0208 */
[----:B------:R1:W2:Y:S05]  /*0700*/  @!P0 LDG.E.EL.64 R14, desc[UR4][R24.64] ;  /* 0x00000004180e8981 */ /* 0x0002aa000c2e1b00 */
[----:B------:R-:W4:Y:S01]  /*0710*/  @!P1 LDG.E.EL.64 R12, desc[UR4][R28.64] ;  /* 0x000000041c0c9981 */ /* 0x000f22000c2e1b00 */
[----:B------:R-:W-:Y:S02]  /*0720*/  CS2R R8, SRZ ;  /* 0x0000000000087805 */ /* 0x000fe4000001ff00 */
[----:B------:R-:W-:Y:S01]  /*0730*/  CS2R R10, SRZ ;  /* 0x00000000000a7805 */ /* 0x000fe2000001ff00 */
[----:B---3--:R-:W-:-:S02]  /*0740*/  IMAD.WIDE R26, R5, 0x8, R18 ;  /* 0x00000008051a7825 */ /* 0x008fc400078e0212 */
[----:B------:R-:W3:Y:S03]  /*0750*/  LDC.64 R18, c[0x0][0x270] ;  /* 0x00009c00ff127b82 */ /* 0x000ee60000000a00 */
[----:B------:R2:W3:Y:S01]  /*0760*/  @!P1 LDG.E.EL.128 R8, desc[UR4][R26.64] ;  /* 0x000000041a089981 */ /* 0x0004e2000c2e1d00 */
[----:B-----5:R-:W-:Y:S02]  /*0770*/  SEL R4, R4, RZ, !P0 ;  /* 0x000000ff04047207 */ /* 0x020fe40004000000 */
[----:B------:R-:W-:Y:S02]  /*0780*/  SEL R23, R21, RZ, !P0 ;  /* 0x000000ff15177207 */ /* 0x000fe40004000000 */
[----:B------:R-:W-:Y:S02]  /*0790*/  SEL R20, R20, RZ, !P0 ;  /* 0x000000ff14147207 */ /* 0x000fe40004000000 */
[----:B------:R-:W-:-:S02]  /*07a0*/  SEL R21, R22, RZ, !P0 ;  /* 0x000000ff16157207 */ /* 0x000fc40004000000 */
[----:B------:R-:W-:Y:S02]  /*07b0*/  FSETP.GEU.AND P2, PT, R4, RZ, PT ;  /* 0x000000ff0400720b */ /* 0x000fe40003f4e000 */
[----:B------:R-:W-:Y:S02]  /*07c0*/  FSETP.GEU.AND P4, PT, R23, RZ, PT ;  /* 0x000000ff1700720b */ /* 0x000fe40003f8e000 */
[----:B------:R-:W-:Y:S02]  /*07d0*/  FSETP.GEU.AND P3, PT, R20, RZ, PT ;  /* 0x000000ff1400720b */ /* 0x000fe40003f6e000 */
[----:B------:R-:W-:Y:S02]  /*07e0*/  FSETP.GEU.AND P5, PT, R21, RZ, PT ;  /* 0x000000ff1500720b */ /* 0x000fe40003fae000 */
[----:B------:R-:W-:Y:S02]  /*07f0*/  FSEL R22, R4, RZ, P2 ;  /* 0x000000ff04167208 */ /* 0x000fe40001000000 */
[----:B-1----:R-:W-:-:S02]  /*0800*/  FSEL R25, R23, RZ, P4 ;  /* 0x000000ff17197208 */ /* 0x002fc40002000000 */
[----:B------:R-:W-:Y:S02]  /*0810*/  FSEL R4, R20, RZ, P3 ;  /* 0x000000ff14047208 */ /* 0x000fe40001800000 */
[----:B------:R-:W-:Y:S01]  /*0820*/  FSEL R21, R21, RZ, P5 ;  /* 0x000000ff15157208 */ /* 0x000fe20002800000 */
[----:B------:R-:W-:Y:S01]  /*0830*/  FADD R25, -R22, R25 ;  /* 0x0000001916197221 */ /* 0x000fe20000000100 */
[----:B--2---:R-:W-:Y:S02]  /*0840*/  SEL R27, R14, RZ, !P0 ;  /* 0x000000ff0e1b7207 */ /* 0x004fe40004000000 */
[----:B------:R-:W-:Y:S01]  /*0850*/  SEL R15, R15, RZ, !P0 ;  /* 0x000000ff0f0f7207 */ /* 0x000fe20004000000 */
[----:B------:R-:W-:Y:S01]  /*0860*/  FADD R21, -R4, R21 ;  /* 0x0000001504157221 */ /* 0x000fe20000000100 */
[----:B----4-:R-:W-:Y:S01]  /*0870*/  SEL R23, R13, RZ, !P1 ;  /* 0x000000ff0d177207 */ /* 0x010fe20004800000 */
[----:B------:R-:W-:Y:S01]  /*0880*/  FFMA R22, R25, R27, R22 ;  /* 0x0000001b19167223 */ /* 0x000fe20000000016 */
[----:B------:R-:W-:Y:S01]  /*0890*/  SEL R25, R12, RZ, !P1 ;  /* 0x000000ff0c197207 */ /* 0x000fe20004800000 */
[----:B------:R-:W-:Y:S01]  /*08a0*/  FFMA R4, R21, R15, R4 ;  /* 0x0000000f15047223 */ /* 0x000fe20000000004 */
[----:B------:R-:W-:-:S02]  /*08b0*/  CS2R R12, SRZ ;  /* 0x00000000000c7805 */ /* 0x000fc4000001ff00 */
[----:B------:R-:W-:Y:S01]  /*08c0*/  CS2R R14, SRZ ;  /* 0x00000000000e7805 */ /* 0x000fe2000001ff00 */
[----:B---3--:R-:W-:-:S05]  /*08d0*/  IMAD.WIDE R20, R5, 0x8, R18 ;  /* 0x0000000805147825 */ /* 0x008fca00078e0212 */
[----:B------:R1:W2:Y:S01]  /*08e0*/  @!P1 LDG.E.EL.128 R12, desc[UR4][R20.64] ;  /* 0x00000004140c9981 */ /* 0x0002a2000c2e1d00 */
[----:B------:R-:W-:-:S04]  /*08f0*/  SHF.R.U32.HI R24, RZ, 0x1d, R23 ;  /* 0x0000001dff187819 */ /* 0x000fc80000011617 */
[----:B------:R-:W-:-:S04]  /*0900*/  LOP3.LUT R24, R24, 0x4, RZ, 0xc0, !PT ;  /* 0x0000000418187812 */ /* 0x000fc800078ec0ff */
[----:B------:R-:W-:Y:S02]  /*0910*/  IADD3 R18, P2, R24, R25, RZ ;  /* 0x0000001918127210 */ /* 0x000fe40007f5e0ff */
[----:B------:R-:W-:Y:S01]  /*0920*/  SEL R8, R8, RZ, !P1 ;  /* 0x000000ff08087207 */ /* 0x000fe20004800000 */
[----:B------:R-:W3:Y:S01]  /*0930*/  LDC.64 R24, c[0x0][0x218] ;  /* 0x00008600ff187b82 */ /* 0x000ee20000000a00 */
[----:B------:R-:W-:Y:S01]  /*0940*/  SEL R27, R9, RZ, !P1 ;  /* 0x000000ff091b7207 */ /* 0x000fe20004800000 */
[----:B------:R-:W-:Y:S01]  /*0950*/  IMAD.X R9, RZ, RZ, R23, P2 ;  /* 0x000000ffff097224 */ /* 0x000fe200010e0617 */
[----:B------:R-:W-:Y:S02]  /*0960*/  LEA R28, P2, R8, UR6, 0x2 ;  /* 0x00000006081c7c11 */ /* 0x000fe4000f8410ff */
[----:B------:R-:W-:Y:S01]  /*0970*/  LOP3.LUT R19, R17, 0xffffff00, RZ, 0xc0, !PT ;  /* 0xffffff0011137812 */ /* 0x000fe200078ec0ff */
[C---:B------:R-:W-:Y:S01]  /*0980*/  IMAD.SHL.U32 R23, R18.reuse, 0x10, RZ ;  /* 0x0000001012177824 */ /* 0x040fe200078e00ff */
[----:B------:R-:W-:-:S02]  /*0990*/  SHF.L.U64.HI R9, R18, 0x4, R9 ;  /* 0x0000000412097819 */ /* 0x000fc40000010209 */
[--C-:B------:R-:W-:Y:S02]  /*09a0*/  SHF.R.U32.HI R29, RZ, 0x1b, R27.reuse ;  /* 0x0000001bff1d7819 */ /* 0x100fe4000001161b */
[----:B------:R-:W-:Y:S01]  /*09b0*/  LEA.HI.X R18, R8, UR7, R27, 0x2, P2 ;  /* 0x0000000708127c11 */ /* 0x000fe200090f141b */
[----:B------:R-:W-:Y:S01]  /*09c0*/  IMAD.IADD R19, R7, 0x1, -R19 ;  /* 0x0000000107137824 */ /* 0x000fe200078e0a13 */
[----:B------:R-:W4:Y:S01]  /*09d0*/  LDC.64 R26, c[0x0][0x248] ;  /* 0x00009200ff1a7b82 */ /* 0x000f220000000a00 */
[----:B------:R-:W-:Y:S02]  /*09e0*/  LOP3.LUT R29, R29, 0x10, RZ, 0xc0, !PT ;  /* 0x000000101d1d7812 */ /* 0x000fe400078ec0ff */
[----:B------:R-:W-:Y:S01]  /*09f0*/  IMAD R17, R0, 0x6000, R19 ;  /* 0x0000600000117824 */ /* 0x000fe200078e0213 */
[----:B------:R-:W-:Y:S02]  /*0a00*/  SEL R8, R11, RZ, !P1 ;  /* 0x000000ff0b087207 */ /* 0x000fe40004800000 */
[----:B------:R-:W-:Y:S01]  /*0a10*/  IADD3 R28, P2, P3, R23, R28, R29 ;  /* 0x0000001c171c7210 */ /* 0x000fe20007b5e01d */
[----:B------:R-:W-:Y:S01]  /*0a20*/  IMAD R17, R16, 0x100, R17 ;  /* 0x0000010010117824 */ /* 0x000fe200078e0211 */
[----:B------:R-:W-:-:S02]  /*0a30*/  SEL R11, R10, RZ, !P1 ;  /* 0x000000ff0a0b7207 */ /* 0x000fc40004800000 */
[----:B------:R-:W-:Y:S02]  /*0a40*/  SHF.R.U32.HI R16, RZ, 0x1b, R8 ;  /* 0x0000001bff107819 */ /* 0x000fe40000011608 */
[----:B------:R-:W-:Y:S02]  /*0a50*/  IADD3.X R29, R9, R18, RZ, P2, P3 ;  /* 0x00000012091d7210 */ /* 0x000fe400017e64ff */
[----:B------:R-:W-:Y:S02]  /*0a60*/  LEA R10, P2, R11, UR6, 0x2 ;  /* 0x000000060b0a7c11 */ /* 0x000fe4000f8410ff */
[----:B------:R-:W-:Y:S01]  /*0a70*/  LOP3.LUT R16, R16, 0x10, RZ, 0xc0, !PT ;  /* 0x0000001010107812 */ /* 0x000fe200078ec0ff */
[----:B---3--:R-:W-:Y:S01]  /*0a80*/  IMAD.WIDE R24, R17, 0x4, R24 ;  /* 0x0000000411187825 */ /* 0x008fe200078e0218 */
[----:B------:R-:W-:Y:S02]  /*0a90*/  LEA.HI.X R8, R11, UR7, R8, 0x2, P2 ;  /* 0x000000070b087c11 */ /* 0x000fe400090f1408 */
[----:B------:R-:W-:-:S02]  /*0aa0*/  IADD3 R10, P2, P3, R23, R10, R16 ;  /* 0x0000000a170a7210 */ /* 0x000fc40007b5e010 */
[----:B------:R-:W-:Y:S02]  /*0ab0*/  CS2R R16, SRZ ;  /* 0x0000000000107805 */ /* 0x000fe4000001ff00 */
[----:B------:R-:W-:Y:S01]  /*0ac0*/  IADD3.X R11, R9, R8, RZ, P2, P3 ;  /* 0x00000008090b7210 */ /* 0x000fe200017e64ff */
[----:B------:R-:W-:Y:S02]  /*0ad0*/  IMAD.MOV.U32 R8, RZ, RZ, RZ ;  /* 0x000000ffff087224 */ /* 0x000fe400078e00ff */
[----:B----4-:R-:W-:Y:S01]  /*0ae0*/  IMAD.WIDE R26, R3, 0x4, R26 ;  /* 0x00000004031a7825 */ /* 0x010fe200078e021a */
[----:B------:R3:W4:Y:S04]  /*0af0*/  @!P0 LDG.E.64 R16, desc[UR4][R24.64] ;  /* 0x0000000418108981 */ /* 0x000728000c1e1b00 */
[----:B------:R-:W5:Y:S01]  /*0b00*/  @!P0 LDG.E.EL R8, desc[UR4][R26.64] ;  /* 0x000000041a088981 */ /* 0x000f62000c2e1900 */
[----:B-1----:R-:W-:-:S02]  /*0b10*/  IMAD.SHL.U32 R21, R6, 0x10, RZ ;  /* 0x0000001006157824 */ /* 0x002fc400078e00ff */
[----:B------:R-:W-:Y:S02]  /*0b20*/  IMAD R20, R0, 0xc00, RZ ;  /* 0x00000c0000147824 */ /* 0x000fe400078e02ff */
[----:B------:R-:W-:-:S04]  /*0b30*/  IMAD.WIDE R28, R21, 0x4, R28 ;  /* 0x00000004151c7825 */ /* 0x000fc800078e021c */
[----:B------:R-:W-:-:S04]  /*0b40*/  IMAD.WIDE R10, R21, 0x4, R10 ;  /* 0x00000004150a7825 */ /* 0x000fc800078e020a */
[----:B------:R-:W-:Y:S02]  /*0b50*/  IMAD.MOV.U32 R18, RZ, RZ, RZ ;  /* 0x000000ffff127224 */ /* 0x000fe400078e00ff */
[----:B------:R-:W-:-:S04]  /*0b60*/  IMAD.WIDE R28, R20, 0x4, R28 ;  /* 0x00000004141c7825 */ /* 0x000fc800078e021c */
[----:B------:R-:W-:Y:S01]  /*0b70*/  IMAD.WIDE R20, R20, 0x4, R10 ;  /* 0x0000000414147825 */ /* 0x000fe200078e020a */
[----:B------:R1:W5:Y:S03]  /*0b80*/  @!P1 LDG.E.EL R18, desc[UR4][R28.64] ;  /* 0x000000041c129981 */ /* 0x000366000c2e1900 */
[----:B---3--:R-:W-:Y:S01]  /*0b90*/  VIADD R25, R2, 0xffffff70 ;  /* 0xffffff7002197836 */ /* 0x008fe20000000000 */
[----:B--2---:R-:W-:Y:S02]  /*0ba0*/  SEL R10, R13, RZ, !P1 ;  /* 0x000000ff0d0a7207 */ /* 0x004fe40004800000 */
[----:B-1----:R-:W-:Y:S02]  /*0bb0*/  SEL R29, R12, RZ, !P1 ;  /* 0x000000ff0c1d7207 */ /* 0x002fe40004800000 */
[----:B------:R-:W-:Y:S02]  /*0bc0*/  SHF.R.U32.HI R12, RZ, 0x1b, R10 ;  /* 0x0000001bff0c7819 */ /* 0x000fe4000001160a */
[----:B------:R-:W-:-:S02]  /*0bd0*/  SEL R11, R14, RZ, !P1 ;  /* 0x000000ff0e0b7207 */ /* 0x000fc40004800000 */
[----:B------:R-:W-:Y:S02]  /*0be0*/  SEL R14, R15, RZ, !P1 ;  /* 0x000000ff0f0e7207 */ /* 0x000fe40004800000 */
[C---:B------:R-:W-:Y:S02]  /*0bf0*/  LEA R13, P2, R29.reuse, UR6, 0x2 ;  /* 0x000000061d0d7c11 */ /* 0x040fe4000f8410ff */
[----:B------:R-:W-:Y:S02]  /*0c00*/  LOP3.LUT R12, R12, 0x10, RZ, 0xc0, !PT ;  /* 0x000000100c0c7812 */ /* 0x000fe400078ec0ff */
[----:B------:R-:W-:Y:S02]  /*0c10*/  SHF.R.U32.HI R28, RZ, 0x1b, R14 ;  /* 0x0000001bff1c7819 */ /* 0x000fe4000001160e */
[----:B------:R-:W-:Y:S02]  /*0c20*/  LEA.HI.X R10, R29, UR7, R10, 0x2, P2 ;  /* 0x000000071d0a7c11 */ /* 0x000fe400090f140a */
[----:B------:R-:W-:-:S02]  /*0c30*/  IADD3 R12, P2, P3, R23, R13, R12 ;  /* 0x0000000d170c7210 */ /* 0x000fc40007b5e00c */
[C---:B------:R-:W-:Y:S02]  /*0c40*/  LEA R15, P4, R11.reuse, UR6, 0x2 ;  /* 0x000000060b0f7c11 */ /* 0x040fe4000f8810ff */
[----:B------:R-:W-:Y:S02]  /*0c50*/  LOP3.LUT R28, R28, 0x10, RZ, 0xc0, !PT ;  /* 0x000000101c1c7812 */ /* 0x000fe400078ec0ff */
[----:B------:R-:W-:Y:S01]  /*0c60*/  LEA.HI.X R24, R11, UR7, R14, 0x2, P4 ;  /* 0x000000070b187c11 */ /* 0x000fe2000a0f140e */
[----:B------:R-:W-:Y:S01]  /*0c70*/  IMAD R29, R0, 0xc00, RZ ;  /* 0x00000c00001d7824 */ /* 0x000fe200078e02ff */
[----:B------:R-:W-:Y:S01]  /*0c80*/  IADD3.X R13, R9, R10, RZ, P2, P3 ;  /* 0x0000000a090d7210 */ /* 0x000fe200017e64ff */
[----:B------:R-:W-:Y:S01]  /*0c90*/  ULDC.64 UR6, c[0x0][0x2a0] ;  /* 0x0000a80000067ab9 */ /* 0x000fe20000000a00 */
[----:B------:R-:W1:Y:S01]  /*0ca0*/  LDC.64 R10, c[0x0][0x278] ;  /* 0x00009e00ff0a7b82 */ /* 0x000e620000000a00 */
[----:B------:R-:W-:-:S04]  /*0cb0*/  IADD3 R14, P4, P5, R23, R15, R28 ;  /* 0x0000000f170e7210 */ /* 0x000fc80007d9e01c */
[----:B------:R-:W-:Y:S01]  /*0cc0*/  IADD3.X R15, R9, R24, RZ, P4, P5 ;  /* 0x00000018090f7210 */ /* 0x000fe200027ea4ff */
[----:B------:R-:W-:Y:S02]  /*0cd0*/  IMAD.SHL.U32 R9, R25, 0x10, RZ ;  /* 0x0000001019097824 */ /* 0x000fe400078e00ff */
[----:B------:R-:W-:Y:S02]  /*0ce0*/  IMAD.MOV.U32 R23, RZ, RZ, RZ ;  /* 0x000000ffff177224 */ /* 0x000fe400078e00ff */
[C---:B------:R-:W-:Y:S02]  /*0cf0*/  IMAD.WIDE R24, R9.reuse, 0x4, R12 ;  /* 0x0000000409187825 */ /* 0x040fe400078e020c */
[----:B------:R-:W2:Y:S02]  /*0d00*/  LDC.64 R12, c[0x0][0x290] ;  /* 0x0000a400ff0c7b82 */ /* 0x000ea40000000a00 */
[----:B------:R-:W-:Y:S01]  /*0d10*/  IMAD.WIDE R14, R9, 0x4, R14 ;  /* 0x00000004090e7825 */ /* 0x000fe200078e020e */
[----:B------:R3:W5:Y:S03]  /*0d20*/  @!P1 LDG.E.EL R23, desc[UR4][R20.64] ;  /* 0x0000000414179981 */ /* 0x000766000c2e1900 */
[----:B---3--:R-:W-:Y:S01]  /*0d30*/  IMAD.WIDE R20, R29, 0x4, R24 ;  /* 0x000000041d147825 */ /* 0x008fe200078e0218 */
[----:B------:R-:W-:-:S03]  /*0d40*/  CS2R R24, SRZ ;  /* 0x0000000000187805 */ /* 0x000fc6000001ff00 */
[----:B------:R-:W-:Y:S01]  /*0d50*/  IMAD.WIDE R28, R29, 0x4, R14 ;  /* 0x000000041d1c7825 */ /* 0x000fe200078e020e */
[----:B------:R-:W-:Y:S02]  /*0d60*/  ISETP.GT.AND P2, PT, R2, 0x14f, PT ;  /* 0x0000014f0200780c */ /* 0x000fe40003f44270 */
[----:B------:R-:W3:Y:S04]  /*0d70*/  @!P1 LDG.E.EL R24, desc[UR4][R20.64] ;  /* 0x0000000414189981 */ /* 0x000ee8000c2e1900 */
[----:B------:R1:W3:Y:S01]  /*0d80*/  @!P1 LDG.E.EL R25, desc[UR4][R28.64] ;  /* 0x000000041c199981 */ /* 0x0002e2000c2e1900 */
[----:B------:R-:W-:Y:S01]  /*0d90*/  CS2R R14, SRZ ;  /* 0x00000000000e7805 */ /* 0x000fe2000001ff00 */
[----:B-1----:R-:W-:Y:S02]  /*0da0*/  IMAD.WIDE R28, R5, 0x4, R10 ;  /* 0x00000004051c7825 */ /* 0x002fe400078e020a */
[----:B------:R-:W1:Y:S01]  /*0db0*/  LDC.64 R10, c[0x0][0x298] ;  /* 0x0000a600ff0a7b82 */ /* 0x000e620000000a00 */
[----:B------:R-:W-:-:S02]  /*0dc0*/  CS2R R20, SRZ ;  /* 0x0000000000147805 */ /* 0x000fc4000001ff00 */
[----:B------:R2:W3:Y:S01]  /*0dd0*/  @!P1 LDG.E.EL.64 R14, desc[UR4][R28.64] ;  /* 0x000000041c0e9981 */ /* 0x0004e2000c2e1b00 */
[----:B----4-:R-:W-:Y:S01]  /*0de0*/  SEL R9, R16, RZ, !P0 ;  /* 0x000000ff10097207 */ /* 0x010fe20004000000 */
[----:B--2---:R-:W-:Y:S01]  /*0df0*/  IMAD.WIDE R28, R3, 0x8, R12 ;  /* 0x00000008031c7825 */ /* 0x004fe200078e020c */
[----:B-----5:R-:W-:-:S04]  /*0e00*/  SEL R8, R8, RZ, !P0 ;  /* 0x000000ff08087207 */ /* 0x020fc80004000000 */
[----:B------:R1:W2:Y:S01]  /*0e10*/  @P2 LDG.E.EL.64 R20, desc[UR4][R28.64] ;  /* 0x000000041c142981 */ /* 0x0002a2000c2e1b00 */
[----:B------:R-:W-:-:S04]  /*0e20*/  FADD R12, -R9, R22 ;  /* 0x00000016090c7221 */ /* 0x000fc80000000100 */
[----:B------:R-:W-:Y:S01]  /*0e30*/  FFMA R12, R12, R8, R9 ;  /* 0x000000080c0c7223 */ /* 0x000fe20000000009 */
[----:B------:R-:W-:Y:S01]  /*0e40*/  CS2R R8, SRZ ;  /* 0x0000000000087805 */ /* 0x000fe2000001ff00 */
[----:B-1----:R-:W-:Y:S01]  /*0e50*/  IMAD.WIDE R28, R5, 0x8, R10 ;  /* 0x00000008051c7825 */ /* 0x002fe200078e020a */
[----:B------:R-:W-:-:S06]  /*0e60*/  CS2R R10, SRZ ;  /* 0x00000000000a7805 */ /* 0x000fcc000001ff00 */
[----:B------:R1:W4:Y:S01]  /*0e70*/  @P2 LDG.E.EL.128 R8, desc[UR4][R28.64] ;  /* 0x000000041c082981 */ /* 0x000322000c2e1d00 */
[----:B------:R-:W-:Y:S01]  /*0e80*/  SEL R18, R18, RZ, !P1 ;  /* 0x000000ff12127207 */ /* 0x000fe20004800000 */
[----:B------:R-:W-:-:S03]  /*0e90*/  IMAD.MOV.U32 R13, RZ, RZ, RZ ;  /* 0x000000ffff0d7224 */ /* 0x000fc600078e00ff */
[----:B------:R-:W-:-:S03]  /*0ea0*/  FSETP.GEU.AND P3, PT, R18, RZ, PT ;  /* 0x000000ff1200720b */ /* 0x000fc60003f6e000 */
[----:B------:R5:W4:Y:S01]  /*0eb0*/  @!P0 LDG.E.EL R13, desc[UR4][R26.64] ;  /* 0x000000041a0d8981 */ /* 0x000b22000c2e1900 */
[----:B------:R-:W-:Y:S01]  /*0ec0*/  FSEL R18, R18, RZ, P3 ;  /* 0x000000ff12127208 */ /* 0x000fe20001800000 */
[----:B-1----:R-:W-:Y:S01]  /*0ed0*/  IMAD R29, R0, 0x600, RZ ;  /* 0x00000600001d7824 */ /* 0x002fe200078e02ff */
[----:B------:R-:W-:Y:S02]  /*0ee0*/  SEL R23, R23, RZ, !P1 ;  /* 0x000000ff17177207 */ /* 0x000fe40004800000 */
[----:B---3--:R-:W-:-:S04]  /*0ef0*/  SEL R24, R24, RZ, !P1 ;  /* 0x000000ff18187207 */ /* 0x008fc80004800000 */
[C---:B------:R-:W-:Y:S02]  /*0f00*/  FSETP.GEU.AND P4, PT, R24.reuse, RZ, PT ;  /* 0x000000ff1800720b */ /* 0x040fe40003f8e000 */
[----:B------:R-:W-:Y:S02]  /*0f10*/  SEL R25, R25, RZ, !P1 ;  /* 0x000000ff19197207 */ /* 0x000fe40004800000 */
[----:B------:R-:W-:Y:S02]  /*0f20*/  FSEL R16, R24, RZ, P4 ;  /* 0x000000ff18107208 */ /* 0x000fe40002000000 */
[----:B------:R-:W-:-:S03]  /*0f30*/  FSETP.GEU.AND P4, PT, R25, RZ, PT ;  /* 0x000000ff1900720b */ /* 0x000fc60003f8e000 */
[----:B0----5:R-:W-:Y:S01]  /*0f40*/  FADD R27, -R18, R16 ;  /* 0x00000010121b7221 */ /* 0x021fe20000000100 */
[----:B------:R-:W-:Y:S02]  /*0f50*/  FSETP.GEU.AND P3, PT, R23, RZ, PT ;  /* 0x000000ff1700720b */ /* 0x000fe40003f6e000 */
[----:B------:R-:W-:-:S05]  /*0f60*/  SEL R14, R14, RZ, !P1 ;  /* 0x000000ff0e0e7207 */ /* 0x000fca0004800000 */
[----:B------:R-:W-:Y:S01]  /*0f70*/  FFMA R14, R27, R14, R18 ;  /* 0x0000000e1b0e7223 */ /* 0x000fe20000000012 */
[----:B------:R-:W-:Y:S02]  /*0f80*/  FSEL R18, R23, RZ, P3 ;  /* 0x000000ff17127208 */ /* 0x000fe40001800000 */
[----:B--2---:R-:W-:Y:S02]  /*0f90*/  SEL R16, R21, RZ, P2 ;  /* 0x000000ff15107207 */ /* 0x004fe40001000000 */
[----:B------:R-:W-:Y:S02]  /*0fa0*/  FSEL R21, R25, RZ, P4 ;  /* 0x000000ff19157208 */ /* 0x000fe40002000000 */
[----:B------:R-:W-:Y:S01]  /*0fb0*/  SHF.R.U32.HI R22, RZ, 0x1e, R16 ;  /* 0x0000001eff167819 */ /* 0x000fe20000011610 */
[----:B------:R-:W0:Y:S01]  /*0fc0*/  LDC.64 R24, c[0x0][0x280] ;  /* 0x0000a000ff187b82 */ /* 0x000e220000000a00 */
[----:B------:R-:W-:Y:S02]  /*0fd0*/  SEL R23, R20, RZ, P2 ;  /* 0x000000ff14177207 */ /* 0x000fe40001000000 */
[----:B------:R-:W-:Y:S01]  /*0fe0*/  LOP3.LUT R22, R22, 0x2, RZ, 0xc0, !PT ;  /* 0x0000000216167812 */ /* 0x000fe200078ec0ff */
[----:B------:R-:W-:Y:S01]  /*0ff0*/  FADD R21, -R18, R21 ;  /* 0x0000001512157221 */ /* 0x000fe20000000100 */
[----:B------:R-:W-:-:S02]  /*1000*/  SEL R15, R15, RZ, !P1 ;  /* 0x000000ff0f0f7207 */ /* 0x000fc40004800000 */
[----:B------:R-:W-:-:S03]  /*1010*/  IADD3 R22, P3, R22, R23, RZ ;  /* 0x0000001716167210 */ /* 0x000fc60007f7e0ff */
[----:B------:R-:W-:Y:S01]  /*1020*/  FFMA R15, R21, R15, R18 ;  /* 0x0000000f150f7223 */ /* 0x000fe20000000012 */
[----:B----4-:R-:W-:Y:S01]  /*1030*/  SEL R9, R9, RZ, P2 ;  /* 0x000000ff09097207 */ /* 0x010fe20001000000 */
[----:B------:R-:W-:Y:S01]  /*1040*/  IMAD.X R23, RZ, RZ, R16, P3 ;  /* 0x000000ffff177224 */ /* 0x000fe200018e0610 */
[----:B------:R-:W-:Y:S02]  /*1050*/  SEL R18, R8, RZ, P2 ;  /* 0x000000ff08127207 */ /* 0x000fe40001000000 */
[----:B------:R-:W-:Y:S02]  /*1060*/  SEL R20, R10, RZ, P2 ;  /* 0x000000ff0a147207 */ /* 0x000fe40001000000 */
[----:B------:R-:W-:Y:S02]  /*1070*/  SHF.R.U32.HI R8, RZ, 0x1c, R9 ;  /* 0x0000001cff087819 */ /* 0x000fe40000011609 */
[C---:B------:R-:W-:Y:S01]  /*1080*/  SHF.L.U64.HI R23, R22.reuse, 0x3, R23 ;  /* 0x0000000316177819 */ /* 0x040fe20000010217 */
[----:B------:R-:W-:Y:S01]  /*1090*/  IMAD.SHL.U32 R22, R22, 0x8, RZ ;  /* 0x0000000816167824 */ /* 0x000fe200078e00ff */
[----:B------:R-:W-:-:S02]  /*10a0*/  SEL R11, R11, RZ, P2 ;  /* 0x000000ff0b0b7207 */ /* 0x000fc40001000000 */
[----:B------:R-:W-:Y:S02]  /*10b0*/  LEA R21, P3, R18, UR6, 0x2 ;  /* 0x0000000612157c11 */ /* 0x000fe4000f8610ff */
[----:B------:R-:W-:Y:S02]  /*10c0*/  LEA R27, P4, R20, UR6, 0x2 ;  /* 0x00000006141b7c11 */ /* 0x000fe4000f8810ff */
[----:B------:R-:W-:Y:S02]  /*10d0*/  LOP3.LUT R8, R8, 0x8, RZ, 0xc0, !PT ;  /* 0x0000000808087812 */ /* 0x000fe400078ec0ff */
[----:B------:R-:W-:Y:S02]  /*10e0*/  SHF.R.U32.HI R26, RZ, 0x1c, R11 ;  /* 0x0000001cff1a7819 */ /* 0x000fe4000001160b */
[----:B------:R-:W-:Y:S02]  /*10f0*/  LEA.HI.X R18, R18, UR7, R9, 0x2, P3 ;  /* 0x0000000712127c11 */ /* 0x000fe400098f1409 */
[----:B------:R-:W-:Y:S01]  /*1100*/  LEA.HI.X R20, R20, UR7, R11, 0x2, P4 ;  /* 0x0000000714147c11 */ /* 0x000fe2000a0f140b */
[----:B0-----:R-:W-:Y:S01]  /*1110*/  IMAD.WIDE R10, R3, 0x4, R24 ;  /* 0x00000004030a7825 */ /* 0x001fe200078e0218 */
[----:B------:R-:W-:-:S03]  /*1120*/  IADD3 R8, P3, P4, R22, R21, R8 ;  /* 0x0000001516087210 */ /* 0x000fc60007c7e008 */
[----:B------:R-:W-:Y:S01]  /*1130*/  VIADD R25, R2, 0xfffffeb0 ;  /* 0xfffffeb002197836 */ /* 0x000fe20000000000 */
[----:B------:R-:W-:Y:S02]  /*1140*/  IADD3.X R9, R23, R18, RZ, P3, P4 ;  /* 0x0000001217097210 */ /* 0x000fe40001fe84ff */
[----:B------:R-:W-:Y:S01]  /*1150*/  LOP3.LUT R26, R26, 0x8, RZ, 0xc0, !PT ;  /* 0x000000081a1a7812 */ /* 0x000fe200078ec0ff */
[----:B------:R-:W-:-:S03]  /*1160*/  IMAD.SHL.U32 R24, R25, 0x4, RZ ;  /* 0x0000000419187824 */ /* 0x000fc600078e00ff */
[----:B------:R-:W-:Y:S01]  /*1170*/  IADD3 R26, P5, P6, R22, R27, R26 ;  /* 0x0000001b161a7210 */ /* 0x000fe20007ebe01a */
[----:B------:R-:W-:-:S03]  /*1180*/  IMAD.WIDE R8, R24, 0x4, R8 ;  /* 0x0000000418087825 */ /* 0x000fc600078e0208 */
[----:B------:R-:W-:Y:S01]  /*1190*/  IADD3.X R27, R23, R20, RZ, P5, P6 ;  /* 0x00000014171b7210 */ /* 0x000fe20002fec4ff */
[----:B------:R-:W-:Y:S02]  /*11a0*/  IMAD.MOV.U32 R21, RZ, RZ, RZ ;  /* 0x000000ffff157224 */ /* 0x000fe400078e00ff */
[----:B------:R-:W-:Y:S02]  /*11b0*/  IMAD.MOV.U32 R16, RZ, RZ, RZ ;  /* 0x000000ffff107224 */ /* 0x000fe400078e00ff */
[----:B------:R-:W-:Y:S02]  /*11c0*/  IMAD.MOV.U32 R20, RZ, RZ, RZ ;  /* 0x000000ffff147224 */ /* 0x000fe400078e00ff */
[C---:B------:R-:W-:Y:S01]  /*11d0*/  IMAD.WIDE R8, R29.reuse, 0x4, R8 ;  /* 0x000000041d087825 */ /* 0x040fe200078e0208 */
[----:B------:R-:W2:Y:S04]  /*11e0*/  @!P1 LDG.E.EL R21, desc[UR4][R10.64] ;  /* 0x000000040a159981 */ /* 0x000ea8000c2e1900 */
[----:B------:R0:W3:Y:S04]  /*11f0*/  @!P1 LDG.E.EL R16, desc[UR4][R10.64] ;  /* 0x000000040a109981 */ /* 0x0000e8000c2e1900 */
[----:B------:R1:W4:Y:S01]  /*1200*/  @P2 LDG.E.EL R20, desc[UR4][R8.64] ;  /* 0x0000000408142981 */ /* 0x000322000c2e1900 */
[----:B------:R-:W-:Y:S01]  /*1210*/  IMAD.WIDE R26, R24, 0x4, R26 ;  /* 0x00000004181a7825 */ /* 0x000fe200078e021a */
[----:B0-----:R-:W0:Y:S08]  /*1220*/  LDC.64 R10, c[0x0][0x250] ;  /* 0x00009400ff0a7b82 */ /* 0x001e300000000a00 */
[----:B-1----:R-:W1:Y:S01]  /*1230*/  LDC.64 R8, c[0x0][0x2a8] ;  /* 0x0000aa00ff087b82 */ /* 0x002e620000000a00 */
[----:B------:R-:W-:-:S04]  /*1240*/  IMAD.WIDE R26, R29, 0x4, R26 ;  /* 0x000000041d1a7825 */ /* 0x000fc800078e021a */
[----:B------:R-:W-:-:S04]  /*1250*/  IMAD R29, R0, 0xc000, R19 ;  /* 0x0000c000001d7824 */ /* 0x000fc800078e0213 */
[----:B------:R-:W-:Y:S02]  /*1260*/  IMAD R29, R6, 0x100, R29 ;  /* 0x00000100061d7824 */ /* 0x000fe400078e021d */
[----:B------:R-:W-:-:S06]  /*1270*/  IMAD.MOV.U32 R6, RZ, RZ, RZ ;  /* 0x000000ffff067224 */ /* 0x000fcc00078e00ff */
[----:B------:R0:W5:Y:S02]  /*1280*/  @P2 LDG.E.EL R6, desc[UR4][R26.64] ;  /* 0x000000041a062981 */ /* 0x000164000c2e1900 */
[----:B0-----:R-:W-:Y:S01]  /*1290*/  IMAD.WIDE R26, R29, 0x4, R10 ;  /* 0x000000041d1a7825 */ /* 0x001fe200078e020a */
[----:B------:R-:W-:-:S03]  /*12a0*/  CS2R R10, SRZ ;  /* 0x00000000000a7805 */ /* 0x000fc6000001ff00 */
[----:B-1----:R-:W-:Y:S01]  /*12b0*/  IMAD.WIDE R28, R5, 0x8, R8 ;  /* 0x00000008051c7825 */ /* 0x002fe200078e0208 */
[----:B------:R-:W-:-:S06]  /*12c0*/  CS2R R8, SRZ ;  /* 0x0000000000087805 */ /* 0x000fcc000001ff00 */
[----:B------:R-:W2:Y:S01]  /*12d0*/  @P2 LDG.E.EL.128 R8, desc[UR4][R28.64] ;  /* 0x000000041c082981 */ /* 0x000ea2000c2e1d00 */
[----:B------:R-:W-:-:S04]  /*12e0*/  IMAD R18, R0, 0x18000, R19 ;  /* 0x0001800000127824 */ /* 0x000fc800078e0213 */
[----:B------:R-:W-:Y:S01]  /*12f0*/  IMAD R25, R25, 0x100, R18 ;  /* 0x0000010019197824 */ /* 0x000fe200078e0212 */
[----:B------:R-:W-:-:S06]  /*1300*/  CS2R R18, SRZ ;  /* 0x0000000000127805 */ /* 0x000fcc000001ff00 */
[----:B------:R0:W3:Y:S02]  /*1310*/  @!P1 LDG.E.64 R18, desc[UR4][R26.64] ;  /* 0x000000041a129981 */ /* 0x0000e4000c1e1b00 */
[----:B0-----:R-:W-:Y:S01]  /*1320*/  IMAD.MOV.U32 R27, RZ, RZ, R7 ;  /* 0x000000ffff1b7224 */ /* 0x001fe200078e0007 */
[----:B--2---:R-:W-:Y:S02]  /*1330*/  SEL R26, R8, RZ, P2 ;  /* 0x000000ff081a7207 */ /* 0x004fe40001000000 */
[----:B------:R-:W-:Y:S02]  /*1340*/  SEL R5, R9, RZ, P2 ;  /* 0x000000ff09057207 */ /* 0x000fe40001000000 */
[C---:B------:R-:W-:Y:S02]  /*1350*/  LEA R8, P3, R26.reuse, UR6, 0x2 ;  /* 0x000000061a087c11 */ /* 0x040fe4000f8610ff */
[--C-:B------:R-:W-:Y:S02]  /*1360*/  SHF.R.U32.HI R9, RZ, 0x1c, R5.reuse ;  /* 0x0000001cff097819 */ /* 0x100fe40000011605 */
[----:B------:R-:W-:Y:S01]  /*1370*/  LEA.HI.X R5, R26, UR7, R5, 0x2, P3 ;  /* 0x000000071a057c11 */ /* 0x000fe200098f1405 */
[----:B------:R-:W-:Y:S01]  /*1380*/  IMAD.MOV.U32 R26, RZ, RZ, RZ ;  /* 0x000000ffff1a7224 */ /* 0x000fe200078e00ff */
[----:B------:R-:W-:-:S02]  /*1390*/  LOP3.LUT R9, R9, 0x8, RZ, 0xc0, !PT ;  /* 0x0000000809097812 */ /* 0x000fc400078ec0ff */
[----:B------:R-:W-:Y:S01]  /*13a0*/  SEL R11, R11, RZ, P2 ;  /* 0x000000ff0b0b7207 */ /* 0x000fe20001000000 */
[----:B------:R-:W-:Y:S01]  /*13b0*/  IMAD.HI R26, R7, -0x49f49f49, R26 ;  /* 0xb60b60b7071a7827 */ /* 0x000fe200078e021a */
[----:B------:R-:W-:Y:S02]  /*13c0*/  IADD3 R8, P3, P4, R22, R8, R9 ;  /* 0x0000000816087210 */ /* 0x000fe40007c7e009 */
[----:B------:R-:W-:Y:S02]  /*13d0*/  SEL R28, R10, RZ, P2 ;  /* 0x000000ff0a1c7207 */ /* 0x000fe40001000000 */
[----:B------:R-:W-:Y:S02]  /*13e0*/  SHF.R.U32.HI R27, RZ, 0x1c, R11 ;  /* 0x0000001cff1b7819 */ /* 0x000fe4000001160b */
[----:B------:R-:W-:Y:S02]  /*13f0*/  IADD3.X R9, R23, R5, RZ, P3, P4 ;  /* 0x0000000517097210 */ /* 0x000fe40001fe84ff */
[----:B------:R-:W-:-:S02]  /*1400*/  LOP3.LUT R27, R27, 0x8, RZ, 0xc0, !PT ;  /* 0x000000081b1b7812 */ /* 0x000fc400078ec0ff */
[----:B------:R-:W-:Y:S02]  /*1410*/  LEA R10, P3, R28, UR6, 0x2 ;  /* 0x000000061c0a7c11 */ /* 0x000fe4000f8610ff */
[----:B------:R-:W-:Y:S02]  /*1420*/  SHF.R.U32.HI R5, RZ, 0x1f, R26 ;  /* 0x0000001fff057819 */ /* 0x000fe4000001161a */
[----:B------:R-:W-:Y:S02]  /*1430*/  IADD3 R10, P4, P5, R22, R10, R27 ;  /* 0x0000000a160a7210 */ /* 0x000fe40007d9e01b */
[----:B------:R-:W-:Y:S02]  /*1440*/  LEA.HI.X R28, R28, UR7, R11, 0x2, P3 ;  /* 0x000000071c1c7c11 */ /* 0x000fe400098f140b */
[----:B------:R-:W-:Y:S02]  /*1450*/  LEA.HI.SX32 R26, R26, R5, 0xf ;  /* 0x000000051a1a7211 */ /* 0x000fe400078f7aff */
[----:B------:R-:W-:-:S02]  /*1460*/  IADD3.X R11, R23, R28, RZ, P4, P5 ;  /* 0x0000001c170b7210 */ /* 0x000fc400027ea4ff */
[----:B------:R-:W0:Y:S01]  /*1470*/  LDC.64 R22, c[0x0][0x2b0] ;  /* 0x0000ac00ff167b82 */ /* 0x000e220000000a00 */
[----:B------:R-:W-:Y:S01]  /*1480*/  IMAD.WIDE R8, R24, 0x4, R8 ;  /* 0x0000000418087825 */ /* 0x000fe200078e0208 */
[----:B------:R-:W-:-:S03]  /*1490*/  SHF.R.S32.HI R27, RZ, 0x1f, R7 ;  /* 0x0000001fff1b7819 */ /* 0x000fc60000011407 */
[----:B------:R-:W-:Y:S02]  /*14a0*/  IMAD R26, R26, 0x600, RZ ;  /* 0x000006001a1a7824 */ /* 0x000fe400078e02ff */
[----:B------:R-:W-:Y:S01]  /*14b0*/  IMAD.MOV.U32 R5, RZ, RZ, RZ ;  /* 0x000000ffff057224 */ /* 0x000fe200078e00ff */
[----:B------:R-:W-:Y:S01]  /*14c0*/  LEA.HI R27, R27, R7, RZ, 0x4 ;  /* 0x000000071b1b7211 */ /* 0x000fe200078f20ff */
[----:B------:R-:W-:-:S03]  /*14d0*/  IMAD.WIDE R8, R26, 0x4, R8 ;  /* 0x000000041a087825 */ /* 0x000fc600078e0208 */
[----:B------:R-:W-:Y:S02]  /*14e0*/  LOP3.LUT R29, R27, 0xfffffff0, RZ, 0xc0, !PT ;  /* 0xfffffff01b1d7812 */ /* 0x000fe400078ec0ff */
[----:B------:R1:W2:Y:S03]  /*14f0*/  @P2 LDG.E.EL R5, desc[UR4][R8.64] ;  /* 0x0000000408052981 */ /* 0x0002a6000c2e1900 */
[----:B------:R-:W-:Y:S02]  /*1500*/  IMAD.IADD R29, R7, 0x1, -R29 ;  /* 0x00000001071d7824 */ /* 0x000fe400078e0a1d */
[----:B-1----:R-:W-:Y:S02]  /*1510*/  IMAD.WIDE R8, R24, 0x4, R10 ;  /* 0x0000000418087825 */ /* 0x002fe400078e020a */
[----:B------:R-:W1:Y:S02]  /*1520*/  LDC.64 R10, c[0x0][0x288] ;  /* 0x0000a200ff0a7b82 */ /* 0x000e640000000a00 */
[----:B0-----:R-:W-:-:S04]  /*1530*/  IMAD.WIDE R22, R29, 0x4, R22 ;  /* 0x000000041d167825 */ /* 0x001fc800078e0216 */
[----:B------:R-:W-:Y:S01]  /*1540*/  IMAD.WIDE R26, R26, 0x4, R8 ;  /* 0x000000041a1a7825 */ /* 0x000fe200078e0208 */
[----:B------:R-:W-:Y:S01]  /*1550*/  CS2R R8, SRZ ;  /* 0x0000000000087805 */ /* 0x000fe2000001ff00 */
[----:B------:R-:W0:Y:S05]  /*1560*/  LDC.64 R28, c[0x0][0x210] ;  /* 0x00008400ff1c7b82 */ /* 0x000e2a0000000a00 */
[----:B------:R3:W5:Y:S01]  /*1570*/  @P2 LDG.E.EL.64 R8, desc[UR4][R22.64] ;  /* 0x0000000416082981 */ /* 0x000762000c2e1b00 */
[----:B------:R-:W-:-:S06]  /*1580*/  IMAD.MOV.U32 R24, RZ, RZ, RZ ;  /* 0x000000ffff187224 */ /* 0x000fcc00078e00ff */
[----:B------:R1:W5:Y:S01]  /*1590*/  @P2 LDG.E.EL R24, desc[UR4][R26.64] ;  /* 0x000000041a182981 */ /* 0x000362000c2e1900 */
[----:B---3--:R-:W3:Y:S01]  /*15a0*/  LDC.64 R22, c[0x0][0x2b8] ;  /* 0x0000ae00ff167b82 */ /* 0x008ee20000000a00 */
[----:B------:R-:W-:Y:S01]  /*15b0*/  ISETP.GE.AND P3, PT, R2, 0x30, PT ;  /* 0x000000300200780c */ /* 0x000fe20003f66270 */
[----:B-1----:R-:W-:Y:S01]  /*15c0*/  IMAD.WIDE R26, R25, 0x4, R10 ;  /* 0x00000004191a7825 */ /* 0x002fe200078e020a */
[----:B------:R-:W-:-:S03]  /*15d0*/  CS2R R10, SRZ ;  /* 0x00000000000a7805 */ /* 0x000fc6000001ff00 */
[----:B------:R-:W-:-:S03]  /*15e0*/  IMAD R25, R0, -0x2d000, R7 ;  /* 0xfffd300000197824 */ /* 0x000fc600078e0207 */
[----:B------:R1:W5:Y:S01]  /*15f0*/  @P2 LDG.E.64 R10, desc[UR4][R26.64] ;  /* 0x000000041a0a2981 */ /* 0x000362000c1e1b00 */
[----:B------:R-:W-:Y:S02]  /*1600*/  IMAD R25, R0, 0x3000, R25 ;  /* 0x0000300000197824 */ /* 0x000fe400078e0219 */
[----:B------:R-:W-:Y:S02]  /*1610*/  IMAD.MOV.U32 R0, RZ, RZ, RZ ;  /* 0x000000ffff007224 */ /* 0x000fe400078e00ff */
[----:B-1----:R-:W-:Y:S02]  /*1620*/  IMAD.MOV.U32 R26, RZ, RZ, RZ ;  /* 0x000000ffff1a7224 */ /* 0x002fe400078e00ff */
[----:B---3--:R-:W-:Y:S01]  /*1630*/  IMAD.WIDE R22, R3, 0x4, R22 ;  /* 0x0000000403167825 */ /* 0x008fe200078e0216 */
[----:B------:R-:W-:-:S03]  /*1640*/  CS2R R2, SRZ ;  /* 0x0000000000027805 */ /* 0x000fc6000001ff00 */
[----:B0-----:R-:W-:Y:S01]  /*1650*/  IMAD.WIDE R28, R25, 0x4, R28 ;  /* 0x00000004191c7825 */ /* 0x001fe200078e021c */
[----:B------:R-:W3:Y:S04]  /*1660*/  @P2 LDG.E.EL R26, desc[UR4][R22.64] ;  /* 0x00000004161a2981 */ /* 0x000ee8000c2e1900 */
[----:B------:R0:W3:Y:S04]  /*1670*/  @P2 LDG.E.EL R0, desc[UR4][R22.64] ;  /* 0x0000000416002981 */ /* 0x0000e8000c2e1900 */
[----:B------:R-:W3:Y:S01]  /*1680*/  @!P3 LDG.E.64 R2, desc[UR4][R28.64] ;  /* 0x000000041c02b981 */ /* 0x000ee2000c1e1b00 */
[----:B------:R-:W-:-:S02]  /*1690*/  SEL R25, R18, RZ, !P1 ;  /* 0x000000ff12197207 */ /* 0x000fc40004800000 */
[----:B----4-:R-:W-:Y:S02]  /*16a0*/  SEL R20, R20, RZ, P2 ;  /* 0x000000ff14147207 */ /* 0x010fe40001000000 */
[----:B------:R-:W-:Y:S01]  /*16b0*/  SEL R21, R21, RZ, !P1 ;  /* 0x000000ff15157207 */ /* 0x000fe20004800000 */
[----:B------:R-:W-:Y:S01]  /*16c0*/  FADD R14, -R25, R14 ;  /* 0x0000000e190e7221 */ /* 0x000fe20000000100 */
[----:B------:R-:W-:Y:S02]  /*16d0*/  SEL R17, R17, RZ, !P0 ;  /* 0x000000ff11117207 */ /* 0x000fe40004000000 */
[----:B------:R-:W-:Y:S02]  /*16e0*/  SEL R16, R16, RZ, !P1 ;  /* 0x000000ff10107207 */ /* 0x000fe40004800000 */
[----:B------:R-:W-:Y:S01]  /*16f0*/  SEL R13, R13, RZ, !P0 ;  /* 0x000000ff0d0d7207 */ /* 0x000fe20004000000 */
[----:B------:R-:W-:-:S04]  /*1700*/  FADD R4, -R17, R4 ;  /* 0x0000000411047221 */ /* 0x000fc80000000100 */
[----:B------:R-:W-:Y:S01]  /*1710*/  FFMA R13, R4, R13, R17 ;  /* 0x0000000d040d7223 */ /* 0x000fe20000000011 */
[----:B--2---:R-:W-:-:S05]  /*1720*/  SEL R5, R5, RZ, P2 ;  /* 0x000000ff05057207 */ /* 0x004fca0001000000 */
[----:B0-----:R-:W-:Y:S01]  /*1730*/  FADD R23, -R20, R5 ;  /* 0x0000000514177221 */ /* 0x001fe20000000100 */
[----:B------:R-:W-:Y:S01]  /*1740*/  FFMA R5, R14, R21, R25 ;  /* 0x000000150e057223 */ /* 0x000fe20000000019 */
[----:B-----5:R-:W-:Y:S02]  /*1750*/  SEL R27, R8, RZ, P2 ;  /* 0x000000ff081b7207 */ /* 0x020fe40001000000 */
[----:B------:R-:W-:Y:S02]  /*1760*/  SEL R18, R9, RZ, P2 ;  /* 0x000000ff09127207 */ /* 0x000fe40001000000 */
[----:B------:R-:W0:Y:S01]  /*1770*/  LDC.64 R8, c[0x0][0x2c0] ;  /* 0x0000b000ff087b82 */ /* 0x000e220000000a00 */
[----:B------:R-:W-:Y:S01]  /*1780*/  FFMA R14, R23, R27, R20 ;  /* 0x0000001b170e7223 */ /* 0x000fe20000000014 */
[----:B------:R-:W-:Y:S02]  /*1790*/  SEL R20, R19, RZ, !P1 ;  /* 0x000000ff13147207 */ /* 0x000fe40004800000 */
[----:B------:R-:W-:-:S02]  /*17a0*/  SEL R19, R6, RZ, P2 ;  /* 0x000000ff06137207 */ /* 0x000fc40001000000 */
[----:B------:R-:W-:-:S05]  /*17b0*/  SEL R24, R24, RZ, P2 ;  /* 0x000000ff18187207 */ /* 0x000fca0001000000 */
[----:B------:R-:W-:-:S04]  /*17c0*/  FADD R24, -R19, R24 ;  /* 0x0000001813187221 */ /* 0x000fc80000000100 */
[----:B------:R-:W-:Y:S01]  /*17d0*/  FFMA R18, R24, R18, R19 ;  /* 0x0000001218127223 */ /* 0x000fe20000000013 */
[----:B------:R-:W-:Y:S02]  /*17e0*/  SEL R21, R10, RZ, P2 ;  /* 0x000000ff0a157207 */ /* 0x000fe40001000000 */
[----:B------:R-:W-:-:S03]  /*17f0*/  SEL R11, R11, RZ, P2 ;  /* 0x000000ff0b0b7207 */ /* 0x000fc60001000000 */
[----:B------:R-:W-:Y:S02]  /*1800*/  FADD R10, -R21, R14 ;  /* 0x0000000e150a7221 */ /* 0x000fe40000000100 */
[----:B------:R-:W-:Y:S01]  /*1810*/  FADD R18, -R11, R18 ;  /* 0x000000120b127221 */ /* 0x000fe20000000100 */
[----:B------:R-:W-:Y:S01]  /*1820*/  FADD R15, -R20, R15 ;  /* 0x0000000f140f7221 */ /* 0x000fe20000000100 */
[----:B---3--:R-:W-:Y:S02]  /*1830*/  SEL R26, R26, RZ, P2 ;  /* 0x000000ff1a1a7207 */ /* 0x008fe40001000000 */
[----:B------:R-:W-:-:S03]  /*1840*/  SEL R0, R0, RZ, P2 ;  /* 0x000000ff00007207 */ /* 0x000fc60001000000 */
[----:B------:R-:W-:Y:S01]  /*1850*/  FFMA R10, R10, R26, R21 ;  /* 0x0000001a0a0a7223 */ /* 0x000fe20000000015 */
[----:B------:R-:W-:Y:S01]  /*1860*/  SEL R2, R2, RZ, !P3 ;  /* 0x000000ff02027207 */ /* 0x000fe20005800000 */
[----:B------:R-:W-:Y:S01]  /*1870*/  FFMA R0, R18, R0, R11 ;  /* 0x0000000012007223 */ /* 0x000fe2000000000b */
[----:B------:R-:W-:Y:S01]  /*1880*/  SEL R3, R3, RZ, !P3 ;  /* 0x000000ff03037207 */ /* 0x000fe20005800000 */
[----:B------:R-:W-:Y:S01]  /*1890*/  FFMA R6, R15, R16, R20 ;  /* 0x000000100f067223 */ /* 0x000fe20000000014 */
[----:B------:R-:W-:Y:S02]  /*18a0*/  FSETP.GEU.AND P4, PT, R2, RZ, PT ;  /* 0x000000ff0200720b */ /* 0x000fe40003f8e000 */
[----:B------:R-:W-:Y:S02]  /*18b0*/  FSETP.GEU.AND P5, PT, R3, RZ, PT ;  /* 0x000000ff0300720b */ /* 0x000fe40003fae000 */
[----:B------:R-:W-:Y:S02]  /*18c0*/  @P1 FSEL R5, R10, RZ, P2 ;  /* 0x000000ff0a051208 */ /* 0x000fe40001000000 */
[----:B------:R-:W-:Y:S01]  /*18d0*/  @P1 FSEL R6, R0, RZ, P2 ;  /* 0x000000ff00061208 */ /* 0x000fe20001000000 */
[----:B0-----:R-:W-:Y:S01]  /*18e0*/  IMAD.WIDE R8, R7, 0x4, R8 ;  /* 0x0000000407087825 */ /* 0x001fe200078e0208 */
[----:B------:R-:W-:-:S02]  /*18f0*/  FSEL R2, R2, RZ, P4 ;  /* 0x000000ff02027208 */ /* 0x000fc40002000000 */
[----:B------:R-:W-:Y:S02]  /*1900*/  FSEL R3, R3, RZ, P5 ;  /* 0x000000ff03037208 */ /* 0x000fe40002800000 */
[----:B------:R-:W-:Y:S02]  /*1910*/  @P3 FSEL R2, R12, R5, !P0 ;  /* 0x000000050c023208 */ /* 0x000fe40004000000 */
[----:B------:R-:W-:-:S05]  /*1920*/  @P3 FSEL R3, R13, R6, !P0 ;  /* 0x000000060d033208 */ /* 0x000fca0004000000 */
[----:B------:R-:W-:Y:S01]  /*1930*/  STG.E.64 desc[UR4][R8.64], R2 ;  /* 0x0000000208007986 */ /* 0x000fe2000c101b04 */
[----:B------:R-:W-:Y:S05]  /*1940*/  EXIT ;  /* 0x000000000000794d */ /* 0x000fea0003800000 */
.L_x_0:
[----:B------:R-:W-:-:S00]  /*1950*/  BRA `(.L_x_0) ;  /* 0xfffffffc00fc7947 */ /* 0x000fc0000383ffff */
[----:B------:R-:W-:-:S00]  /*1960*/  NOP ;  /* 0x0000000000007918 */ /* 0x000fc00000000000 */
        /* <DEDUP_REMOVED lines=9> */
.L_x_1:


//--------------------- .nv.constant0.triton_poi_fused_cat_54 --------------------------
	.section	.nv.constant0.triton_poi_fused_cat_54,"a",@progbits
	.sectionflags	@""
	.align	4
.nv.constant0.triton_poi_fused_cat_54:
	.zero		716
